	.version 1.4
	.target sm_10, map_f64_to_f32
	// compiled with /usr/local/cuda/open64/lib//be
	// nvopencc 4.1 built on 2012-04-05

	//-----------------------------------------------------------
	// Compiling /tmp/tmpxft_000007b2_00000000-9_exam_as.cpp3.i (/tmp/ccBI#.uPtkBp)
	//-----------------------------------------------------------

	//-----------------------------------------------------------
	// Options:
	//-----------------------------------------------------------
	//  Target:ptx, ISA:sm_10, Endian:little, Pointer Size:64
	//  -O3	(Optimization level)
	//  -g0	(Debug level)
	//  -m2	(Report advisories)
	//-----------------------------------------------------------

	.file	1	"<command-line>"
	.file	2	"/tmp/tmpxft_000007b2_00000000-8_exam_as.cudafe2.gpu"
	.file	3	"/usr/lib/gcc/x86_64-linux-gnu/4.4.3/include/stddef.h"
	.file	4	"/usr/local/cuda/bin/../include/crt/device_runtime.h"
	.file	5	"/usr/local/cuda/bin/../include/host_defines.h"
	.file	6	"/usr/local/cuda/bin/../include/builtin_types.h"
	.file	7	"/usr/local/cuda/bin/../include/device_types.h"
	.file	8	"/usr/local/cuda/bin/../include/driver_types.h"
	.file	9	"/usr/local/cuda/bin/../include/surface_types.h"
	.file	10	"/usr/local/cuda/bin/../include/texture_types.h"
	.file	11	"/usr/local/cuda/bin/../include/vector_types.h"
	.file	12	"/usr/local/cuda/bin/../include/device_launch_parameters.h"
	.file	13	"/usr/local/cuda/bin/../include/crt/storage_class.h"
	.file	14	"exam_as.cu"
	.file	15	"/usr/local/cuda/bin/../include/common_functions.h"
	.file	16	"/usr/local/cuda/bin/../include/math_functions.h"
	.file	17	"/usr/local/cuda/bin/../include/math_constants.h"
	.file	18	"/usr/local/cuda/bin/../include/device_functions.h"
	.file	19	"/usr/local/cuda/bin/../include/sm_11_atomic_functions.h"
	.file	20	"/usr/local/cuda/bin/../include/sm_12_atomic_functions.h"
	.file	21	"/usr/local/cuda/bin/../include/sm_13_double_functions.h"
	.file	22	"/usr/local/cuda/bin/../include/sm_20_atomic_functions.h"
	.file	23	"/usr/local/cuda/bin/../include/sm_20_intrinsics.h"
	.file	24	"/usr/local/cuda/bin/../include/sm_30_intrinsics.h"
	.file	25	"/usr/local/cuda/bin/../include/surface_functions.h"
	.file	26	"/usr/local/cuda/bin/../include/texture_fetch_functions.h"
	.file	27	"/usr/local/cuda/bin/../include/math_functions_dbl_ptx1.h"


	.entry _Z3addiiPi (
		.param .s32 __cudaparm__Z3addiiPi_a,
		.param .s32 __cudaparm__Z3addiiPi_b,
		.param .u64 __cudaparm__Z3addiiPi_c)
	{
	.reg .u32 %r<5>;
	.reg .u64 %rd<3>;
	.loc	14	2	0
$LDWbegin__Z3addiiPi:
	.loc	14	3	0
	ld.param.s32 	%r1, [__cudaparm__Z3addiiPi_a];
	ld.param.s32 	%r2, [__cudaparm__Z3addiiPi_b];
	add.s32 	%r3, %r1, %r2;
	ld.param.u64 	%rd1, [__cudaparm__Z3addiiPi_c];
	st.global.s32 	[%rd1+0], %r3;
	.loc	14	4	0
	exit;
$LDWend__Z3addiiPi:
	} // _Z3addiiPi



// ===== COMPILED SASS (sm_100) =====

	.target	sm_100

	.elftype	@"ET_EXEC"


//--------------------- .note.nv.tkinfo           --------------------------
	.section	.note.nv.tkinfo,"",@"SHT_NOTE"
	.sectionflags	@"SHF_NOTE_NV_TKINFO"
	.tkinfo
        /*0018*/ 	.word	0x00000002
        /*0030*/ 	.string	""
        /*0030*/ 	.string	"ptxas"
        /*0030*/ 	.string	"Cuda compilation tools, release 13.0, V13.0.88"
        /*0030*/ 	.string	"Build cuda_13.0.r13.0/compiler.36424714_0"
        /*0030*/ 	.string	"-arch sm_100 "



//--------------------- .note.nv.cuinfo           --------------------------
	.section	.note.nv.cuinfo,"",@"SHT_NOTE"
	.sectionflags	@"SHF_NOTE_NV_CUINFO"
        /*0018*/ 	.short	0x0002
        /*001a*/ 	.short	0x000a
        /*001c*/ 	.short	0x0082
	.zero		2


//--------------------- .nv.info                  --------------------------
	.section	.nv.info,"",@"SHT_CUDA_INFO"
	.align	4


	//----- nvinfo : EIATTR_REGCOUNT
	.align		4
        /*0000*/ 	.byte	0x04, 0x2f
        /*0002*/ 	.short	(.L_1 - .L_0)
	.align		4
.L_0:
        /*0004*/ 	.word	index@(_Z3addiiPi)
        /*0008*/ 	.word	0x00000008


	//----- nvinfo : EIATTR_FRAME_SIZE
	.align		4
.L_1:
        /*000c*/ 	.byte	0x04, 0x11
        /*000e*/ 	.short	(.L_3 - .L_2)
	.align		4
.L_2:
        /*0010*/ 	.word	index@(_Z3addiiPi)
        /*0014*/ 	.word	0x00000000


	//----- nvinfo : EIATTR_MIN_STACK_SIZE
	.align		4
.L_3:
        /*0018*/ 	.byte	0x04, 0x12
        /*001a*/ 	.short	(.L_5 - .L_4)
	.align		4
.L_4:
        /*001c*/ 	.word	index@(_Z3addiiPi)
        /*0020*/ 	.word	0x00000000
.L_5:


//--------------------- .nv.compat                --------------------------
	.section	.nv.compat,"",@"SHT_CUDA_COMPAT_INFO"
	.align	4
        /*0000*/ 	.byte	0x02, 0x09, 0x00, 0x00, 0x02, 0x02, 0x01, 0x00, 0x02, 0x05, 0x05, 0x00, 0x03, 0x07, 0x01, 0x01
        /*0010*/ 	.byte	0x02, 0x03, 0x00, 0x00, 0x02, 0x06, 0x01, 0x00, 0x04, 0x0b, 0x08, 0x00, 0x09, 0x00, 0x00, 0x00
        /*0020*/ 	.byte	0x00, 0x00, 0x00, 0x00


//--------------------- .nv.info._Z3addiiPi       --------------------------
	.section	.nv.info._Z3addiiPi,"",@"SHT_CUDA_INFO"
	.sectionflags	@""
	.align	4


	//----- nvinfo : EIATTR_CUDA_API_VERSION
	.align		4
        /*0000*/ 	.byte	0x04, 0x37
        /*0002*/ 	.short	(.L_7 - .L_6)
.L_6:
        /*0004*/ 	.word	0x00000082


	//----- nvinfo : EIATTR_KPARAM_INFO
	.align		4
.L_7:
        /*0008*/ 	.byte	0x04, 0x17
        /*000a*/ 	.short	(.L_9 - .L_8)
.L_8:
        /*000c*/ 	.word	0x00000000
        /*0010*/ 	.short	0x0002
        /*0012*/ 	.short	0x0008
        /*0014*/ 	.byte	0x00, 0xf0, 0x21, 0x00


	//----- nvinfo : EIATTR_KPARAM_INFO
	.align		4
.L_9:
        /*0018*/ 	.byte	0x04, 0x17
        /*001a*/ 	.short	(.L_11 - .L_10)
.L_10:
        /*001c*/ 	.word	0x00000000
        /*0020*/ 	.short	0x0001
        /*0022*/ 	.short	0x0004
        /*0024*/ 	.byte	0x00, 0xf0, 0x11, 0x00


	//----- nvinfo : EIATTR_KPARAM_INFO
	.align		4
.L_11:
        /*0028*/ 	.byte	0x04, 0x17
        /*002a*/ 	.short	(.L_13 - .L_12)
.L_12:
        /*002c*/ 	.word	0x00000000
        /*0030*/ 	.short	0x0000
        /*0032*/ 	.short	0x0000
        /*0034*/ 	.byte	0x00, 0xf0, 0x11, 0x00


	//----- nvinfo : EIATTR_SPARSE_MMA_MASK
	.align		4
.L_13:
        /*0038*/ 	.byte	0x03, 0x50
        /*003a*/ 	.short	0x0000


	//----- nvinfo : EIATTR_MAXREG_COUNT
	.align		4
        /*003c*/ 	.byte	0x03, 0x1b
        /*003e*/ 	.short	0x00ff


	//----- nvinfo : EIATTR_MERCURY_ISA_VERSION
	.align		4
        /*0040*/ 	.byte	0x03, 0x5f
        /*0042*/ 	.short	0x0101


	//----- nvinfo : EIATTR_VRC_CTA_INIT_COUNT
	.align		4
        /*0044*/ 	.byte	0x02, 0x4a
	.zero		1
	.zero		1


	//----- nvinfo : EIATTR_EXIT_INSTR_OFFSETS
	.align		4
        /*0048*/ 	.byte	0x04, 0x1c
        /*004a*/ 	.short	(.L_15 - .L_14)


	//   ....[0]....
.L_14:
        /*004c*/ 	.word	0x00000060


	//----- nvinfo : EIATTR_CBANK_PARAM_SIZE
	.align		4
.L_15:
        /*0050*/ 	.byte	0x03, 0x19
        /*0052*/ 	.short	0x0010


	//----- nvinfo : EIATTR_PARAM_CBANK
	.align		4
        /*0054*/ 	.byte	0x04, 0x0a
        /*0056*/ 	.short	(.L_17 - .L_16)
	.align		4
.L_16:
        /*0058*/ 	.word	index@(.nv.constant0._Z3addiiPi)
        /*005c*/ 	.short	0x0380
        /*005e*/ 	.short	0x0010


	//----- nvinfo : EIATTR_SW_WAR
	.align		4
.L_17:
        /*0060*/ 	.byte	0x04, 0x36
        /*0062*/ 	.short	(.L_19 - .L_18)
.L_18:
        /*0064*/ 	.word	0x00000008
.L_19:


//--------------------- .nv.callgraph             --------------------------
	.section	.nv.callgraph,"",@"SHT_CUDA_CALLGRAPH"
	.align	4
	.sectionentsize	8
	.align		4
        /*0000*/ 	.word	0x00000000
	.align		4
        /*0004*/ 	.word	0xffffffff
	.align		4
        /*0008*/ 	.word	0x00000000
	.align		4
        /*000c*/ 	.word	0xfffffffe
	.align		4
        /*0010*/ 	.word	0x00000000
	.align		4
        /*0014*/ 	.word	0xfffffffd
	.align		4
        /*0018*/ 	.word	0x00000000
	.align		4
        /*001c*/ 	.word	0xfffffffc


//--------------------- .text._Z3addiiPi          --------------------------
	.section	.text._Z3addiiPi,"ax",@progbits
	.align	128
.text._Z3addiiPi:
        .type           _Z3addiiPi,@function
        .size           _Z3addiiPi,(.L_x_1 - _Z3addiiPi)
        .other          _Z3addiiPi,@"STO_CUDA_ENTRY STV_DEFAULT"
_Z3addiiPi:
[----:B------:R-:W-:Y:S08]  /*0000*/  LDC R1, c[0x0][0x37c] ;  /* 0x0000df00ff017b82 */ /* 0x000ff00000000800 */
[----:B------:R-:W0:Y:S01]  /*0010*/  LDC.64 R4, c[0x0][0x380] ;  /* 0x0000e000ff047b82 */ /* 0x000e220000000a00 */
[----:B------:R-:W1:Y:S07]  /*0020*/  LDCU.64 UR4, c[0x0][0x358] ;  /* 0x00006b00ff0477ac */ /* 0x000e6e0008000a00 */
[----:B------:R-:W1:Y:S01]  /*0030*/  LDC.64 R2, c[0x0][0x388] ;  /* 0x0000e200ff027b82 */ /* 0x000e620000000a00 */
[----:B0-----:R-:W-:-:S05]  /*0040*/  IADD3 R5, PT, PT, R4, R5, RZ ;  /* 0x0000000504057210 */ /* 0x001fca0007ffe0ff */
[----:B-1----:R-:W-:Y:S01]  /*0050*/  STG.E desc[UR4][R2.64], R5 ;  /* 0x0000000502007986 */ /* 0x002fe2000c101904 */
[----:B------:R-:W-:Y:S05]  /*0060*/  EXIT ;  /* 0x000000000000794d */ /* 0x000fea0003800000 */
.L_x_0:
[----:B------:R-:W-:-:S00]  /*0070*/  BRA `(.L_x_0) ;  /* 0xfffffffc00fc7947 */ /* 0x000fc0000383ffff */
[----:B------:R-:W-:-:S00]  /*0080*/  NOP ;  /* 0x0000000000007918 */ /* 0x000fc00000000000 */
[----:B------:R-:W-:-:S00]  /*0090*/  NOP ;  /* 0x0000000000007918 */ /* 0x000fc00000000000 */
[----:B------:R-:W-:-:S00]  /*00a0*/  NOP ;  /* 0x0000000000007918 */ /* 0x000fc00000000000 */
[----:B------:R-:W-:-:S00]  /*00b0*/  NOP ;  /* 0x0000000000007918 */ /* 0x000fc00000000000 */
[----:B------:R-:W-:-:S00]  /*00c0*/  NOP ;  /* 0x0000000000007918 */ /* 0x000fc00000000000 */
[----:B------:R-:W-:-:S00]  /*00d0*/  NOP ;  /* 0x0000000000007918 */ /* 0x000fc00000000000 */
[----:B------:R-:W-:-:S00]  /*00e0*/  NOP ;  /* 0x0000000000007918 */ /* 0x000fc00000000000 */
[----:B------:R-:W-:-:S00]  /*00f0*/  NOP ;  /* 0x0000000000007918 */ /* 0x000fc00000000000 */
.L_x_1:


//--------------------- .nv.shared.reserved.0     --------------------------
	.section	.nv.shared.reserved.0,"aw",@nobits
	.weak		__nv_reservedSMEM_offset_0_alias
	.size		__nv_reservedSMEM_offset_0_alias, 0, 64
	.other		__nv_reservedSMEM_offset_0_alias,@"STO_CUDA_RESERVED_SHARED STV_DEFAULT"
__nv_reservedSMEM_offset_0_alias:
	.zero		0
	.zero		64


//--------------------- .nv.constant0._Z3addiiPi  --------------------------
	.section	.nv.constant0._Z3addiiPi,"a",@progbits
	.sectionflags	@""
	.align	4
.nv.constant0._Z3addiiPi:
	.zero		912


//--------------------- SYMBOLS --------------------------

	.type		.nv.reservedSmem.offset0,@object
	.size		.nv.reservedSmem.offset0,0x4
